//
// Generated by NVIDIA NVVM Compiler
//
// Compiler Build ID: CL-36424714
// Cuda compilation tools, release 13.0, V13.0.88
// Based on NVVM 20.0.0
//

.version 9.0
.target sm_100
.address_size 64

	// .globl	_Z20spmm_csr_warp_kerneliiPKiS0_PKfS2_Pf

.visible .entry _Z20spmm_csr_warp_kerneliiPKiS0_PKfS2_Pf(
	.param .u32 _Z20spmm_csr_warp_kerneliiPKiS0_PKfS2_Pf_param_0,
	.param .u32 _Z20spmm_csr_warp_kerneliiPKiS0_PKfS2_Pf_param_1,
	.param .u64 .ptr .align 1 _Z20spmm_csr_warp_kerneliiPKiS0_PKfS2_Pf_param_2,
	.param .u64 .ptr .align 1 _Z20spmm_csr_warp_kerneliiPKiS0_PKfS2_Pf_param_3,
	.param .u64 .ptr .align 1 _Z20spmm_csr_warp_kerneliiPKiS0_PKfS2_Pf_param_4,
	.param .u64 .ptr .align 1 _Z20spmm_csr_warp_kerneliiPKiS0_PKfS2_Pf_param_5,
	.param .u64 .ptr .align 1 _Z20spmm_csr_warp_kerneliiPKiS0_PKfS2_Pf_param_6
)
{
	.reg .pred 	%p<12>;
	.reg .b32 	%r<71>;
	.reg .b32 	%f<68>;
	.reg .b64 	%rd<58>;

	ld.param.u32 	%r23, [_Z20spmm_csr_warp_kerneliiPKiS0_PKfS2_Pf_param_0];
	ld.param.u32 	%r22, [_Z20spmm_csr_warp_kerneliiPKiS0_PKfS2_Pf_param_1];
	ld.param.u64 	%rd7, [_Z20spmm_csr_warp_kerneliiPKiS0_PKfS2_Pf_param_2];
	ld.param.u64 	%rd9, [_Z20spmm_csr_warp_kerneliiPKiS0_PKfS2_Pf_param_3];
	ld.param.u64 	%rd10, [_Z20spmm_csr_warp_kerneliiPKiS0_PKfS2_Pf_param_4];
	ld.param.u64 	%rd11, [_Z20spmm_csr_warp_kerneliiPKiS0_PKfS2_Pf_param_5];
	ld.param.u64 	%rd8, [_Z20spmm_csr_warp_kerneliiPKiS0_PKfS2_Pf_param_6];
	cvta.to.global.u64 	%rd1, %rd11;
	cvta.to.global.u64 	%rd2, %rd10;
	cvta.to.global.u64 	%rd3, %rd9;
	mov.u32 	%r24, %ctaid.x;
	mov.u32 	%r25, %ntid.x;
	mov.u32 	%r1, %tid.x;
	mad.lo.s32 	%r26, %r24, %r25, %r1;
	shr.s32 	%r27, %r26, 31;
	shr.u32 	%r28, %r27, 27;
	add.s32 	%r29, %r26, %r28;
	shr.s32 	%r2, %r29, 5;
	setp.ge.s32 	%p1, %r2, %r23;
	@%p1 bra 	$L__BB0_16;
	cvta.to.global.u64 	%rd12, %rd7;
	and.b32  	%r65, %r1, 31;
	mul.wide.s32 	%rd13, %r2, 4;
	add.s64 	%rd4, %rd12, %rd13;
	ld.global.nc.u32 	%r4, [%rd4];
	setp.ge.s32 	%p2, %r65, %r22;
	@%p2 bra 	$L__BB0_16;
	ld.global.nc.u32 	%r5, [%rd4+4];
	mul.lo.s32 	%r6, %r2, %r22;
	sub.s32 	%r30, %r5, %r4;
	and.b32  	%r7, %r30, 7;
	and.b32  	%r8, %r30, 3;
	and.b32  	%r9, %r30, 1;
	and.b32  	%r31, %r30, -8;
	neg.s32 	%r10, %r31;
	add.s64 	%rd5, %rd2, 16;
	cvta.to.global.u64 	%rd6, %rd8;
$L__BB0_3:
	setp.ge.s32 	%p3, %r4, %r5;
	mov.f32 	%f67, 0f00000000;
	@%p3 bra 	$L__BB0_15;
	sub.s32 	%r32, %r4, %r5;
	setp.gt.u32 	%p4, %r32, -8;
	mov.f32 	%f67, 0f00000000;
	mov.u32 	%r68, %r4;
	@%p4 bra 	$L__BB0_7;
	mov.f32 	%f67, 0f00000000;
	mov.u32 	%r66, %r10;
	mov.u32 	%r68, %r4;
$L__BB0_6:
	.pragma "nounroll";
	mul.wide.s32 	%rd14, %r68, 4;
	add.s64 	%rd15, %rd3, %rd14;
	add.s64 	%rd16, %rd5, %rd14;
	ld.global.nc.u32 	%r33, [%rd15];
	ld.global.nc.f32 	%f17, [%rd16+-16];
	mad.lo.s32 	%r34, %r33, %r22, %r65;
	mul.wide.s32 	%rd17, %r34, 4;
	add.s64 	%rd18, %rd1, %rd17;
	ld.global.nc.f32 	%f18, [%rd18];
	fma.rn.f32 	%f19, %f17, %f18, %f67;
	ld.global.nc.u32 	%r35, [%rd15+4];
	ld.global.nc.f32 	%f20, [%rd16+-12];
	mad.lo.s32 	%r36, %r35, %r22, %r65;
	mul.wide.s32 	%rd19, %r36, 4;
	add.s64 	%rd20, %rd1, %rd19;
	ld.global.nc.f32 	%f21, [%rd20];
	fma.rn.f32 	%f22, %f20, %f21, %f19;
	ld.global.nc.u32 	%r37, [%rd15+8];
	ld.global.nc.f32 	%f23, [%rd16+-8];
	mad.lo.s32 	%r38, %r37, %r22, %r65;
	mul.wide.s32 	%rd21, %r38, 4;
	add.s64 	%rd22, %rd1, %rd21;
	ld.global.nc.f32 	%f24, [%rd22];
	fma.rn.f32 	%f25, %f23, %f24, %f22;
	ld.global.nc.u32 	%r39, [%rd15+12];
	ld.global.nc.f32 	%f26, [%rd16+-4];
	mad.lo.s32 	%r40, %r39, %r22, %r65;
	mul.wide.s32 	%rd23, %r40, 4;
	add.s64 	%rd24, %rd1, %rd23;
	ld.global.nc.f32 	%f27, [%rd24];
	fma.rn.f32 	%f28, %f26, %f27, %f25;
	ld.global.nc.u32 	%r41, [%rd15+16];
	ld.global.nc.f32 	%f29, [%rd16];
	mad.lo.s32 	%r42, %r41, %r22, %r65;
	mul.wide.s32 	%rd25, %r42, 4;
	add.s64 	%rd26, %rd1, %rd25;
	ld.global.nc.f32 	%f30, [%rd26];
	fma.rn.f32 	%f31, %f29, %f30, %f28;
	ld.global.nc.u32 	%r43, [%rd15+20];
	ld.global.nc.f32 	%f32, [%rd16+4];
	mad.lo.s32 	%r44, %r43, %r22, %r65;
	mul.wide.s32 	%rd27, %r44, 4;
	add.s64 	%rd28, %rd1, %rd27;
	ld.global.nc.f32 	%f33, [%rd28];
	fma.rn.f32 	%f34, %f32, %f33, %f31;
	ld.global.nc.u32 	%r45, [%rd15+24];
	ld.global.nc.f32 	%f35, [%rd16+8];
	mad.lo.s32 	%r46, %r45, %r22, %r65;
	mul.wide.s32 	%rd29, %r46, 4;
	add.s64 	%rd30, %rd1, %rd29;
	ld.global.nc.f32 	%f36, [%rd30];
	fma.rn.f32 	%f37, %f35, %f36, %f34;
	ld.global.nc.u32 	%r47, [%rd15+28];
	ld.global.nc.f32 	%f38, [%rd16+12];
	mad.lo.s32 	%r48, %r47, %r22, %r65;
	mul.wide.s32 	%rd31, %r48, 4;
	add.s64 	%rd32, %rd1, %rd31;
	ld.global.nc.f32 	%f39, [%rd32];
	fma.rn.f32 	%f67, %f38, %f39, %f37;
	add.s32 	%r68, %r68, 8;
	add.s32 	%r66, %r66, 8;
	setp.ne.s32 	%p5, %r66, 0;
	@%p5 bra 	$L__BB0_6;
$L__BB0_7:
	setp.eq.s32 	%p6, %r7, 0;
	@%p6 bra 	$L__BB0_15;
	add.s32 	%r49, %r7, -1;
	setp.lt.u32 	%p7, %r49, 3;
	@%p7 bra 	$L__BB0_10;
	mul.wide.s32 	%rd33, %r68, 4;
	add.s64 	%rd34, %rd3, %rd33;
	ld.global.nc.u32 	%r50, [%rd34];
	add.s64 	%rd35, %rd2, %rd33;
	ld.global.nc.f32 	%f41, [%rd35];
	mad.lo.s32 	%r51, %r50, %r22, %r65;
	mul.wide.s32 	%rd36, %r51, 4;
	add.s64 	%rd37, %rd1, %rd36;
	ld.global.nc.f32 	%f42, [%rd37];
	fma.rn.f32 	%f43, %f41, %f42, %f67;
	ld.global.nc.u32 	%r52, [%rd34+4];
	ld.global.nc.f32 	%f44, [%rd35+4];
	mad.lo.s32 	%r53, %r52, %r22, %r65;
	mul.wide.s32 	%rd38, %r53, 4;
	add.s64 	%rd39, %rd1, %rd38;
	ld.global.nc.f32 	%f45, [%rd39];
	fma.rn.f32 	%f46, %f44, %f45, %f43;
	ld.global.nc.u32 	%r54, [%rd34+8];
	ld.global.nc.f32 	%f47, [%rd35+8];
	mad.lo.s32 	%r55, %r54, %r22, %r65;
	mul.wide.s32 	%rd40, %r55, 4;
	add.s64 	%rd41, %rd1, %rd40;
	ld.global.nc.f32 	%f48, [%rd41];
	fma.rn.f32 	%f49, %f47, %f48, %f46;
	ld.global.nc.u32 	%r56, [%rd34+12];
	ld.global.nc.f32 	%f50, [%rd35+12];
	mad.lo.s32 	%r57, %r56, %r22, %r65;
	mul.wide.s32 	%rd42, %r57, 4;
	add.s64 	%rd43, %rd1, %rd42;
	ld.global.nc.f32 	%f51, [%rd43];
	fma.rn.f32 	%f67, %f50, %f51, %f49;
	add.s32 	%r68, %r68, 4;
$L__BB0_10:
	setp.eq.s32 	%p8, %r8, 0;
	@%p8 bra 	$L__BB0_15;
	setp.eq.s32 	%p9, %r8, 1;
	@%p9 bra 	$L__BB0_13;
	mul.wide.s32 	%rd44, %r68, 4;
	add.s64 	%rd45, %rd3, %rd44;
	ld.global.nc.u32 	%r58, [%rd45];
	add.s64 	%rd46, %rd2, %rd44;
	ld.global.nc.f32 	%f53, [%rd46];
	mad.lo.s32 	%r59, %r58, %r22, %r65;
	mul.wide.s32 	%rd47, %r59, 4;
	add.s64 	%rd48, %rd1, %rd47;
	ld.global.nc.f32 	%f54, [%rd48];
	fma.rn.f32 	%f55, %f53, %f54, %f67;
	ld.global.nc.u32 	%r60, [%rd45+4];
	ld.global.nc.f32 	%f56, [%rd46+4];
	mad.lo.s32 	%r61, %r60, %r22, %r65;
	mul.wide.s32 	%rd49, %r61, 4;
	add.s64 	%rd50, %rd1, %rd49;
	ld.global.nc.f32 	%f57, [%rd50];
	fma.rn.f32 	%f67, %f56, %f57, %f55;
	add.s32 	%r68, %r68, 2;
$L__BB0_13:
	setp.eq.s32 	%p10, %r9, 0;
	@%p10 bra 	$L__BB0_15;
	mul.wide.s32 	%rd51, %r68, 4;
	add.s64 	%rd52, %rd3, %rd51;
	ld.global.nc.u32 	%r62, [%rd52];
	add.s64 	%rd53, %rd2, %rd51;
	ld.global.nc.f32 	%f58, [%rd53];
	mad.lo.s32 	%r63, %r62, %r22, %r65;
	mul.wide.s32 	%rd54, %r63, 4;
	add.s64 	%rd55, %rd1, %rd54;
	ld.global.nc.f32 	%f59, [%rd55];
	fma.rn.f32 	%f67, %f58, %f59, %f67;
$L__BB0_15:
	add.s32 	%r64, %r65, %r6;
	mul.wide.s32 	%rd56, %r64, 4;
	add.s64 	%rd57, %rd6, %rd56;
	st.global.f32 	[%rd57], %f67;
	add.s32 	%r65, %r65, 32;
	setp.lt.s32 	%p11, %r65, %r22;
	@%p11 bra 	$L__BB0_3;
$L__BB0_16:
	ret;

}


// ===== COMPILED SASS (sm_100) =====

	.target	sm_100

	.elftype	@"ET_EXEC"


//--------------------- .note.nv.tkinfo           --------------------------
	.section	.note.nv.tkinfo,"",@"SHT_NOTE"
	.sectionflags	@"SHF_NOTE_NV_TKINFO"
	.tkinfo
        /*0018*/ 	.word	0x00000002
        /*0030*/ 	.string	""
        /*0030*/ 	.string	"ptxas"
        /*0030*/ 	.string	"Cuda compilation tools, release 13.0, V13.0.88"
        /*0030*/ 	.string	"Build cuda_13.0.r13.0/compiler.36424714_0"
        /*0030*/ 	.string	"-arch sm_100 -m 64 "



//--------------------- .note.nv.cuinfo           --------------------------
	.section	.note.nv.cuinfo,"",@"SHT_NOTE"
	.sectionflags	@"SHF_NOTE_NV_CUINFO"
        /*0018*/ 	.short	0x0002
        /*001a*/ 	.short	0x0064
        /*001c*/ 	.short	0x0082
	.zero		2


//--------------------- .nv.info                  --------------------------
	.section	.nv.info,"",@"SHT_CUDA_INFO"
	.align	4


	//----- nvinfo : EIATTR_REGCOUNT
	.align		4
        /*0000*/ 	.byte	0x04, 0x2f
        /*0002*/ 	.short	(.L_1 - .L_0)
	.align		4
.L_0:
        /*0004*/ 	.word	index@(_Z20spmm_csr_warp_kerneliiPKiS0_PKfS2_Pf)
        /*0008*/ 	.word	0x00000020


	//----- nvinfo : EIATTR_FRAME_SIZE
	.align		4
.L_1:
        /*000c*/ 	.byte	0x04, 0x11
        /*000e*/ 	.short	(.L_3 - .L_2)
	.align		4
.L_2:
        /*0010*/ 	.word	index@(_Z20spmm_csr_warp_kerneliiPKiS0_PKfS2_Pf)
        /*0014*/ 	.word	0x00000000


	//----- nvinfo : EIATTR_MIN_STACK_SIZE
	.align		4
.L_3:
        /*0018*/ 	.byte	0x04, 0x12
        /*001a*/ 	.short	(.L_5 - .L_4)
	.align		4
.L_4:
        /*001c*/ 	.word	index@(_Z20spmm_csr_warp_kerneliiPKiS0_PKfS2_Pf)
        /*0020*/ 	.word	0x00000000
.L_5:


//--------------------- .nv.compat                --------------------------
	.section	.nv.compat,"",@"SHT_CUDA_COMPAT_INFO"
	.align	4
        /*0000*/ 	.byte	0x02, 0x09, 0x00, 0x00, 0x02, 0x02, 0x01, 0x00, 0x02, 0x05, 0x05, 0x00, 0x03, 0x07, 0x01, 0x01
        /*0010*/ 	.byte	0x02, 0x03, 0x00, 0x00, 0x02, 0x06, 0x01, 0x00, 0x04, 0x0b, 0x08, 0x00, 0x09, 0x00, 0x00, 0x00
        /*0020*/ 	.byte	0x00, 0x00, 0x00, 0x00


//--------------------- .nv.info._Z20spmm_csr_warp_kerneliiPKiS0_PKfS2_Pf --------------------------
	.section	.nv.info._Z20spmm_csr_warp_kerneliiPKiS0_PKfS2_Pf,"",@"SHT_CUDA_INFO"
	.sectionflags	@""
	.align	4


	//----- nvinfo : EIATTR_CUDA_API_VERSION
	.align		4
        /*0000*/ 	.byte	0x04, 0x37
        /*0002*/ 	.short	(.L_7 - .L_6)
.L_6:
        /*0004*/ 	.word	0x00000082


	//----- nvinfo : EIATTR_KPARAM_INFO
	.align		4
.L_7:
        /*0008*/ 	.byte	0x04, 0x17
        /*000a*/ 	.short	(.L_9 - .L_8)
.L_8:
        /*000c*/ 	.word	0x00000000
        /*0010*/ 	.short	0x0006
        /*0012*/ 	.short	0x0028
        /*0014*/ 	.byte	0x00, 0xf5, 0x21, 0x00


	//----- nvinfo : EIATTR_KPARAM_INFO
	.align		4
.L_9:
        /*0018*/ 	.byte	0x04, 0x17
        /*001a*/ 	.short	(.L_11 - .L_10)
.L_10:
        /*001c*/ 	.word	0x00000000
        /*0020*/ 	.short	0x0005
        /*0022*/ 	.short	0x0020
        /*0024*/ 	.byte	0x00, 0xf5, 0x21, 0x00


	//----- nvinfo : EIATTR_KPARAM_INFO
	.align		4
.L_11:
        /*0028*/ 	.byte	0x04, 0x17
        /*002a*/ 	.short	(.L_13 - .L_12)
.L_12:
        /*002c*/ 	.word	0x00000000
        /*0030*/ 	.short	0x0004
        /*0032*/ 	.short	0x0018
        /*0034*/ 	.byte	0x00, 0xf5, 0x21, 0x00


	//----- nvinfo : EIATTR_KPARAM_INFO
	.align		4
.L_13:
        /*0038*/ 	.byte	0x04, 0x17
        /*003a*/ 	.short	(.L_15 - .L_14)
.L_14:
        /*003c*/ 	.word	0x00000000
        /*0040*/ 	.short	0x0003
        /*0042*/ 	.short	0x0010
        /*0044*/ 	.byte	0x00, 0xf5, 0x21, 0x00


	//----- nvinfo : EIATTR_KPARAM_INFO
	.align		4
.L_15:
        /*0048*/ 	.byte	0x04, 0x17
        /*004a*/ 	.short	(.L_17 - .L_16)
.L_16:
        /*004c*/ 	.word	0x00000000
        /*0050*/ 	.short	0x0002
        /*0052*/ 	.short	0x0008
        /*0054*/ 	.byte	0x00, 0xf5, 0x21, 0x00


	//----- nvinfo : EIATTR_KPARAM_INFO
	.align		4
.L_17:
        /*0058*/ 	.byte	0x04, 0x17
        /*005a*/ 	.short	(.L_19 - .L_18)
.L_18:
        /*005c*/ 	.word	0x00000000
        /*0060*/ 	.short	0x0001
        /*0062*/ 	.short	0x0004
        /*0064*/ 	.byte	0x00, 0xf0, 0x11, 0x00


	//----- nvinfo : EIATTR_KPARAM_INFO
	.align		4
.L_19:
        /*0068*/ 	.byte	0x04, 0x17
        /*006a*/ 	.short	(.L_21 - .L_20)
.L_20:
        /*006c*/ 	.word	0x00000000
        /*0070*/ 	.short	0x0000
        /*0072*/ 	.short	0x0000
        /*0074*/ 	.byte	0x00, 0xf0, 0x11, 0x00


	//----- nvinfo : EIATTR_SPARSE_MMA_MASK
	.align		4
.L_21:
        /*0078*/ 	.byte	0x03, 0x50
        /*007a*/ 	.short	0x0000


	//----- nvinfo : EIATTR_MAXREG_COUNT
	.align		4
        /*007c*/ 	.byte	0x03, 0x1b
        /*007e*/ 	.short	0x00ff


	//----- nvinfo : EIATTR_MERCURY_ISA_VERSION
	.align		4
        /*0080*/ 	.byte	0x03, 0x5f
        /*0082*/ 	.short	0x0101


	//----- nvinfo : EIATTR_VRC_CTA_INIT_COUNT
	.align		4
        /*0084*/ 	.byte	0x02, 0x4a
	.zero		1
	.zero		1


	//----- nvinfo : EIATTR_EXIT_INSTR_OFFSETS
	.align		4
        /*0088*/ 	.byte	0x04, 0x1c
        /*008a*/ 	.short	(.L_23 - .L_22)


	//   ....[0]....
.L_22:
        /*008c*/ 	.word	0x000000a0


	//   ....[1]....
        /*0090*/ 	.word	0x000000e0


	//   ....[2]....
        /*0094*/ 	.word	0x00000b70


	//----- nvinfo : EIATTR_CRS_STACK_SIZE
	.align		4
.L_23:
        /*0098*/ 	.byte	0x04, 0x1e
        /*009a*/ 	.short	(.L_25 - .L_24)
.L_24:
        /*009c*/ 	.word	0x00000000


	//----- nvinfo : EIATTR_CBANK_PARAM_SIZE
	.align		4
.L_25:
        /*00a0*/ 	.byte	0x03, 0x19
        /*00a2*/ 	.short	0x0030


	//----- nvinfo : EIATTR_PARAM_CBANK
	.align		4
        /*00a4*/ 	.byte	0x04, 0x0a
        /*00a6*/ 	.short	(.L_27 - .L_26)
	.align		4
.L_26:
        /*00a8*/ 	.word	index@(.nv.constant0._Z20spmm_csr_warp_kerneliiPKiS0_PKfS2_Pf)
        /*00ac*/ 	.short	0x0380
        /*00ae*/ 	.short	0x0030


	//----- nvinfo : EIATTR_SW_WAR
	.align		4
.L_27:
        /*00b0*/ 	.byte	0x04, 0x36
        /*00b2*/ 	.short	(.L_29 - .L_28)
.L_28:
        /*00b4*/ 	.word	0x00000008
.L_29:


//--------------------- .nv.callgraph             --------------------------
	.section	.nv.callgraph,"",@"SHT_CUDA_CALLGRAPH"
	.align	4
	.sectionentsize	8
	.align		4
        /*0000*/ 	.word	0x00000000
	.align		4
        /*0004*/ 	.word	0xffffffff
	.align		4
        /*0008*/ 	.word	0x00000000
	.align		4
        /*000c*/ 	.word	0xfffffffe
	.align		4
        /*0010*/ 	.word	0x00000000
	.align		4
        /*0014*/ 	.word	0xfffffffd
	.align		4
        /*0018*/ 	.word	0x00000000
	.align		4
        /*001c*/ 	.word	0xfffffffc


//--------------------- .text._Z20spmm_csr_warp_kerneliiPKiS0_PKfS2_Pf --------------------------
	.section	.text._Z20spmm_csr_warp_kerneliiPKiS0_PKfS2_Pf,"ax",@progbits
	.align	128
        .global         _Z20spmm_csr_warp_kerneliiPKiS0_PKfS2_Pf
        .type           _Z20spmm_csr_warp_kerneliiPKiS0_PKfS2_Pf,@function
        .size           _Z20spmm_csr_warp_kerneliiPKiS0_PKfS2_Pf,(.L_x_9 - _Z20spmm_csr_warp_kerneliiPKiS0_PKfS2_Pf)
        .other          _Z20spmm_csr_warp_kerneliiPKiS0_PKfS2_Pf,@"STO_CUDA_ENTRY STV_DEFAULT"
_Z20spmm_csr_warp_kerneliiPKiS0_PKfS2_Pf:
.text._Z20spmm_csr_warp_kerneliiPKiS0_PKfS2_Pf:
[----:B------:R-:W-:Y:S01]  /*0000*/  LDC R1, c[0x0][0x37c] ;  /* 0x0000df00ff017b82 */ /* 0x000fe20000000800 */
[----:B------:R-:W0:Y:S07]  /*0010*/  S2R R5, SR_TID.X ;  /* 0x0000000000057919 */ /* 0x000e2e0000002100 */
[----:B------:R-:W0:Y:S01]  /*0020*/  S2UR UR4, SR_CTAID.X ;  /* 0x00000000000479c3 */ /* 0x000e220000002500 */
[----:B------:R-:W1:Y:S07]  /*0030*/  LDCU UR5, c[0x0][0x380] ;  /* 0x00007000ff0577ac */ /* 0x000e6e0008000800 */
[----:B------:R-:W0:Y:S02]  /*0040*/  LDC R0, c[0x0][0x360] ;  /* 0x0000d800ff007b82 */ /* 0x000e240000000800 */
[----:B0-----:R-:W-:-:S05]  /*0050*/  IMAD R0, R0, UR4, R5 ;  /* 0x0000000400007c24 */ /* 0x001fca000f8e0205 */
[----:B------:R-:W-:-:S04]  /*0060*/  SHF.R.S32.HI R3, RZ, 0x1f, R0 ;  /* 0x0000001fff037819 */ /* 0x000fc80000011400 */
[----:B------:R-:W-:-:S04]  /*0070*/  LEA.HI R0, R3, R0, RZ, 0x5 ;  /* 0x0000000003007211 */ /* 0x000fc800078f28ff */
[----:B------:R-:W-:-:S04]  /*0080*/  SHF.R.S32.HI R0, RZ, 0x5, R0 ;  /* 0x00000005ff007819 */ /* 0x000fc80000011400 */
[----:B-1----:R-:W-:-:S13]  /*0090*/  ISETP.GE.AND P0, PT, R0, UR5, PT ;  /* 0x0000000500007c0c */ /* 0x002fda000bf06270 */
[----:B------:R-:W-:Y:S05]  /*00a0*/  @P0 EXIT ;  /* 0x000000000000094d */ /* 0x000fea0003800000 */
[----:B------:R-:W0:Y:S01]  /*00b0*/  LDCU UR4, c[0x0][0x384] ;  /* 0x00007080ff0477ac */ /* 0x000e220008000800 */
[----:B------:R-:W-:-:S04]  /*00c0*/  LOP3.LUT R5, R5, 0x1f, RZ, 0xc0, !PT ;  /* 0x0000001f05057812 */ /* 0x000fc800078ec0ff */
[----:B0-----:R-:W-:-:S13]  /*00d0*/  ISETP.GE.AND P0, PT, R5, UR4, PT ;  /* 0x0000000405007c0c */ /* 0x001fda000bf06270 */
[----:B------:R-:W-:Y:S05]  /*00e0*/  @P0 EXIT ;  /* 0x000000000000094d */ /* 0x000fea0003800000 */
[----:B------:R-:W0:Y:S01]  /*00f0*/  LDC.64 R10, c[0x0][0x388] ;  /* 0x0000e200ff0a7b82 */ /* 0x000e220000000a00 */
[----:B------:R-:W1:Y:S01]  /*0100*/  LDCU.64 UR6, c[0x0][0x358] ;  /* 0x00006b00ff0677ac */ /* 0x000e620008000a00 */
[----:B------:R-:W2:Y:S01]  /*0110*/  LDCU.64 UR4, c[0x0][0x398] ;  /* 0x00007300ff0477ac */ /* 0x000ea20008000a00 */
[----:B------:R-:W3:Y:S01]  /*0120*/  LDCU UR8, c[0x0][0x384] ;  /* 0x00007080ff0877ac */ /* 0x000ee20008000800 */
[----:B0-----:R-:W-:-:S05]  /*0130*/  IMAD.WIDE R10, R0, 0x4, R10 ;  /* 0x00000004000a7825 */ /* 0x001fca00078e020a */
[----:B-1----:R-:W4:Y:S04]  /*0140*/  LDG.E.CONSTANT R2, desc[UR6][R10.64] ;  /* 0x000000060a027981 */ /* 0x002f28000c1e9900 */
[----:B------:R-:W4:Y:S01]  /*0150*/  LDG.E.CONSTANT R3, desc[UR6][R10.64+0x4] ;  /* 0x000004060a037981 */ /* 0x000f22000c1e9900 */
[----:B--2---:R-:W-:-:S04]  /*0160*/  UIADD3 UR4, UP0, UPT, UR4, 0x10, URZ ;  /* 0x0000001004047890 */ /* 0x004fc8000ff1e0ff */
[----:B------:R-:W-:Y:S01]  /*0170*/  UIADD3.X UR5, UPT, UPT, URZ, UR5, URZ, UP0, !UPT ;  /* 0x00000005ff057290 */ /* 0x000fe200087fe4ff */
[----:B----4-:R-:W-:-:S04]  /*0180*/  IADD3 R4, PT, PT, -R2, R3, RZ ;  /* 0x0000000302047210 */ /* 0x010fc80007ffe1ff */
[C---:B------:R-:W-:Y:S02]  /*0190*/  LOP3.LUT R8, R4.reuse, 0xfffffff8, RZ, 0xc0, !PT ;  /* 0xfffffff804087812 */ /* 0x040fe400078ec0ff */
[C---:B------:R-:W-:Y:S02]  /*01a0*/  LOP3.LUT R6, R4.reuse, 0x7, RZ, 0xc0, !PT ;  /* 0x0000000704067812 */ /* 0x040fe400078ec0ff */
[----:B------:R-:W-:Y:S02]  /*01b0*/  LOP3.LUT R7, R4, 0x3, RZ, 0xc0, !PT ;  /* 0x0000000304077812 */ /* 0x000fe400078ec0ff */
[----:B---3--:R-:W-:-:S07]  /*01c0*/  IADD3 R8, PT, PT, -R8, RZ, RZ ;  /* 0x000000ff08087210 */ /* 0x008fce0007ffe1ff */
.L_x_7:
[----:B------:R-:W-:Y:S01]  /*01d0*/  ISETP.GE.AND P0, PT, R2, R3, PT ;  /* 0x000000030200720c */ /* 0x000fe20003f06270 */
[----:B------:R-:W-:Y:S01]  /*01e0*/  BSSY.RECONVERGENT B0, `(.L_x_0) ;  /* 0x0000090000007945 */ /* 0x000fe20003800200 */
[----:B0-----:R-:W-:-:S11]  /*01f0*/  HFMA2 R11, -RZ, RZ, 0, 0 ;  /* 0x00000000ff0b7431 */ /* 0x001fd600000001ff */
[----:B------:R-:W-:Y:S05]  /*0200*/  @P0 BRA `(.L_x_1) ;  /* 0x0000000800340947 */ /* 0x000fea0003800000 */
[----:B------:R-:W-:Y:S01]  /*0210*/  IADD3 R9, PT, PT, R2, -R3, RZ ;  /* 0x8000000302097210 */ /* 0x000fe20007ffe0ff */
[----:B------:R-:W-:Y:S01]  /*0220*/  BSSY.RECONVERGENT B1, `(.L_x_2) ;  /* 0x0000043000017945 */ /* 0x000fe20003800200 */
[----:B------:R-:W-:Y:S02]  /*0230*/  ISETP.NE.AND P0, PT, R6, RZ, PT ;  /* 0x000000ff0600720c */ /* 0x000fe40003f05270 */
[----:B------:R-:W-:Y:S02]  /*0240*/  ISETP.GT.U32.AND P1, PT, R9, -0x8, PT ;  /* 0xfffffff80900780c */ /* 0x000fe40003f24070 */
[----:B------:R-:W-:Y:S02]  /*0250*/  MOV R11, RZ ;  /* 0x000000ff000b7202 */ /* 0x000fe40000000f00 */
[----:B------:R-:W-:-:S09]  /*0260*/  MOV R10, R2 ;  /* 0x00000002000a7202 */ /* 0x000fd20000000f00 */
[----:B------:R-:W-:Y:S05]  /*0270*/  @P1 BRA `(.L_x_3) ;  /* 0x0000000000f41947 */ /* 0x000fea0003800000 */
[----:B------:R-:W-:Y:S02]  /*0280*/  MOV R11, RZ ;  /* 0x000000ff000b7202 */ /* 0x000fe40000000f00 */
[----:B------:R-:W-:Y:S02]  /*0290*/  MOV R9, R8 ;  /* 0x0000000800097202 */ /* 0x000fe40000000f00 */
[----:B------:R-:W-:-:S07]  /*02a0*/  MOV R10, R2 ;  /* 0x00000002000a7202 */ /* 0x000fce0000000f00 */
.L_x_4:
[----:B------:R-:W0:Y:S08]  /*02b0*/  LDC.64 R12, c[0x0][0x390] ;  /* 0x0000e400ff0c7b82 */ /* 0x000e300000000a00 */
[----:B------:R-:W1:Y:S01]  /*02c0*/  LDC.64 R14, c[0x0][0x3a0] ;  /* 0x0000e800ff0e7b82 */ /* 0x000e620000000a00 */
[----:B0-----:R-:W-:-:S05]  /*02d0*/  IMAD.WIDE R12, R10, 0x4, R12 ;  /* 0x000000040a0c7825 */ /* 0x001fca00078e020c */
[----:B------:R-:W2:Y:S04]  /*02e0*/  LDG.E.CONSTANT R18, desc[UR6][R12.64] ;  /* 0x000000060c127981 */ /* 0x000ea8000c1e9900 */
[----:B------:R-:W3:Y:S01]  /*02f0*/  LDG.E.CONSTANT R20, desc[UR6][R12.64+0x4] ;  /* 0x000004060c147981 */ /* 0x000ee2000c1e9900 */
[----:B------:R-:W-:Y:S02]  /*0300*/  MOV R16, UR4 ;  /* 0x0000000400107c02 */ /* 0x000fe40008000f00 */
[----:B------:R-:W-:Y:S01]  /*0310*/  MOV R17, UR5 ;  /* 0x0000000500117c02 */ /* 0x000fe20008000f00 */
[----:B------:R-:W4:Y:S02]  /*0320*/  LDG.E.CONSTANT R22, desc[UR6][R12.64+0x14] ;  /* 0x000014060c167981 */ /* 0x000f24000c1e9900 */
[----:B------:R-:W-:-:S02]  /*0330*/  IMAD.WIDE R16, R10, 0x4, R16 ;  /* 0x000000040a107825 */ /* 0x000fc400078e0210 */
[----:B------:R-:W5:Y:S04]  /*0340*/  LDG.E.CONSTANT R28, desc[UR6][R12.64+0x8] ;  /* 0x000008060c1c7981 */ /* 0x000f68000c1e9900 */
[----:B------:R-:W5:Y:S04]  /*0350*/  LDG.E.CONSTANT R24, desc[UR6][R16.64+-0x10] ;  /* 0xfffff00610187981 */ /* 0x000f68000c1e9900 */
[----:B------:R-:W5:Y:S04]  /*0360*/  LDG.E.CONSTANT R23, desc[UR6][R12.64+0xc] ;  /* 0x00000c060c177981 */ /* 0x000f68000c1e9900 */
[----:B------:R-:W5:Y:S04]  /*0370*/  LDG.E.CONSTANT R26, desc[UR6][R16.64+-0xc] ;  /* 0xfffff406101a7981 */ /* 0x000f68000c1e9900 */
[----:B------:R-:W5:Y:S01]  /*0380*/  LDG.E.CONSTANT R25, desc[UR6][R12.64+0x10] ;  /* 0x000010060c197981 */ /* 0x000f62000c1e9900 */
[----:B--2---:R-:W-:-:S02]  /*0390*/  IMAD R21, R18, UR8, R5 ;  /* 0x0000000812157c24 */ /* 0x004fc4000f8e0205 */
[----:B---3--:R-:W-:Y:S02]  /*03a0*/  IMAD R19, R20, UR8, R5 ;  /* 0x0000000814137c24 */ /* 0x008fe4000f8e0205 */
[----:B-1----:R-:W-:-:S04]  /*03b0*/  IMAD.WIDE R20, R21, 0x4, R14 ;  /* 0x0000000415147825 */ /* 0x002fc800078e020e */
[----:B------:R-:W-:Y:S02]  /*03c0*/  IMAD.WIDE R18, R19, 0x4, R14 ;  /* 0x0000000413127825 */ /* 0x000fe400078e020e */
[----:B------:R4:W2:Y:S04]  /*03d0*/  LDG.E.CONSTANT R20, desc[UR6][R20.64] ;  /* 0x0000000614147981 */ /* 0x0008a8000c1e9900 */
[----:B------:R-:W3:Y:S01]  /*03e0*/  LDG.E.CONSTANT R18, desc[UR6][R18.64] ;  /* 0x0000000612127981 */ /* 0x000ee2000c1e9900 */
[--C-:B----4-:R-:W-:Y:S02]  /*03f0*/  IMAD R21, R22, UR8, R5.reuse ;  /* 0x0000000816157c24 */ /* 0x110fe4000f8e0205 */
[--C-:B-----5:R-:W-:Y:S02]  /*0400*/  IMAD R27, R28, UR8, R5.reuse ;  /* 0x000000081c1b7c24 */ /* 0x120fe4000f8e0205 */
[----:B------:R-:W-:Y:S01]  /*0410*/  IMAD R23, R23, UR8, R5 ;  /* 0x0000000817177c24 */ /* 0x000fe2000f8e0205 */
[----:B------:R-:W4:Y:S01]  /*0420*/  LDG.E.CONSTANT R19, desc[UR6][R16.64+0x4] ;  /* 0x0000040610137981 */ /* 0x000f22000c1e9900 */
[----:B--2---:R-:W-:Y:S01]  /*0430*/  FFMA R11, R24, R20, R11 ;  /* 0x00000014180b7223 */ /* 0x004fe2000000000b */
[----:B------:R-:W-:-:S05]  /*0440*/  IMAD.WIDE R20, R21, 0x4, R14 ;  /* 0x0000000415147825 */ /* 0x000fca00078e020e */
[----:B------:R0:W4:Y:S04]  /*0450*/  LDG.E.CONSTANT R22, desc[UR6][R20.64] ;  /* 0x0000000614167981 */ /* 0x000128000c1e9900 */
[----:B------:R-:W0:Y:S04]  /*0460*/  LDG.E.CONSTANT R20, desc[UR6][R12.64+0x18] ;  /* 0x000018060c147981 */ /* 0x000e28000c1e9900 */
[----:B------:R-:W2:Y:S01]  /*0470*/  LDG.E.CONSTANT R12, desc[UR6][R12.64+0x1c] ;  /* 0x00001c060c0c7981 */ /* 0x000ea2000c1e9900 */
[----:B---3--:R-:W-:Y:S01]  /*0480*/  FFMA R11, R26, R18, R11 ;  /* 0x000000121a0b7223 */ /* 0x008fe2000000000b */
[----:B------:R-:W-:-:S02]  /*0490*/  IMAD.WIDE R26, R27, 0x4, R14 ;  /* 0x000000041b1a7825 */ /* 0x000fc400078e020e */
[----:B------:R-:W3:Y:S02]  /*04a0*/  LDG.E.CONSTANT R18, desc[UR6][R16.64+0x8] ;  /* 0x0000080610127981 */ /* 0x000ee4000c1e9900 */
[----:B------:R-:W-:Y:S02]  /*04b0*/  IMAD R25, R25, UR8, R5 ;  /* 0x0000000819197c24 */ /* 0x000fe4000f8e0205 */
[--C-:B------:R-:W-:Y:S01]  /*04c0*/  IMAD.WIDE R28, R23, 0x4, R14.reuse ;  /* 0x00000004171c7825 */ /* 0x100fe200078e020e */
[----:B------:R-:W5:Y:S03]  /*04d0*/  LDG.E.CONSTANT R27, desc[UR6][R26.64] ;  /* 0x000000061a1b7981 */ /* 0x000f66000c1e9900 */
[----:B------:R-:W-:Y:S01]  /*04e0*/  IMAD.WIDE R24, R25, 0x4, R14 ;  /* 0x0000000419187825 */ /* 0x000fe200078e020e */
[----:B------:R-:W4:Y:S05]  /*04f0*/  LDG.E.CONSTANT R23, desc[UR6][R16.64] ;  /* 0x0000000610177981 */ /* 0x000f2a000c1e9900 */
[----:B------:R-:W4:Y:S04]  /*0500*/  LDG.E.CONSTANT R24, desc[UR6][R24.64] ;  /* 0x0000000618187981 */ /* 0x000f28000c1e9900 */
[----:B------:R5:W3:Y:S04]  /*0510*/  LDG.E.CONSTANT R26, desc[UR6][R28.64] ;  /* 0x000000061c1a7981 */ /* 0x000ae8000c1e9900 */
[----:B------:R-:W3:Y:S04]  /*0520*/  LDG.E.CONSTANT R25, desc[UR6][R16.64+-0x4] ;  /* 0xfffffc0610197981 */ /* 0x000ee8000c1e9900 */
[----:B------:R-:W5:Y:S04]  /*0530*/  LDG.E.CONSTANT R28, desc[UR6][R16.64+-0x8] ;  /* 0xfffff806101c7981 */ /* 0x000f68000c1e9900 */
[----:B------:R-:W4:Y:S01]  /*0540*/  LDG.E.CONSTANT R29, desc[UR6][R16.64+0xc] ;  /* 0x00000c06101d7981 */ /* 0x000f22000c1e9900 */
[----:B0-----:R-:W-:-:S04]  /*0550*/  IMAD R21, R20, UR8, R5 ;  /* 0x0000000814157c24 */ /* 0x001fc8000f8e0205 */
[----:B------:R-:W-:-:S04]  /*0560*/  IMAD.WIDE R20, R21, 0x4, R14 ;  /* 0x0000000415147825 */ /* 0x000fc800078e020e */
[----:B--2---:R-:W-:Y:S02]  /*0570*/  IMAD R13, R12, UR8, R5 ;  /* 0x000000080c0d7c24 */ /* 0x004fe4000f8e0205 */
[----:B------:R-:W2:Y:S02]  /*0580*/  LDG.E.CONSTANT R20, desc[UR6][R20.64] ;  /* 0x0000000614147981 */ /* 0x000ea4000c1e9900 */
[----:B------:R-:W-:-:S06]  /*0590*/  IMAD.WIDE R14, R13, 0x4, R14 ;  /* 0x000000040d0e7825 */ /* 0x000fcc00078e020e */
[----:B------:R-:W2:Y:S01]  /*05a0*/  LDG.E.CONSTANT R14, desc[UR6][R14.64] ;  /* 0x000000060e0e7981 */ /* 0x000ea2000c1e9900 */
[----:B------:R-:W-:-:S04]  /*05b0*/  IADD3 R9, PT, PT, R9, 0x8, RZ ;  /* 0x0000000809097810 */ /* 0x000fc80007ffe0ff */
[----:B------:R-:W-:Y:S01]  /*05c0*/  ISETP.NE.AND P1, PT, R9, RZ, PT ;  /* 0x000000ff0900720c */ /* 0x000fe20003f25270 */
[----:B-----5:R-:W-:-:S04]  /*05d0*/  FFMA R28, R28, R27, R11 ;  /* 0x0000001b1c1c7223 */ /* 0x020fc8000000000b */
[----:B---3--:R-:W-:-:S04]  /*05e0*/  FFMA R26, R25, R26, R28 ;  /* 0x0000001a191a7223 */ /* 0x008fc8000000001c */
[----:B----4-:R-:W-:-:S04]  /*05f0*/  FFMA R24, R23, R24, R26 ;  /* 0x0000001817187223 */ /* 0x010fc8000000001a */
[----:B------:R-:W-:Y:S01]  /*0600*/  FFMA R19, R19, R22, R24 ;  /* 0x0000001613137223 */ /* 0x000fe20000000018 */
[----:B------:R-:W-:-:S03]  /*0610*/  IADD3 R10, PT, PT, R10, 0x8, RZ ;  /* 0x000000080a0a7810 */ /* 0x000fc60007ffe0ff */
[----:B--2---:R-:W-:-:S04]  /*0620*/  FFMA R18, R18, R20, R19 ;  /* 0x0000001412127223 */ /* 0x004fc80000000013 */
[----:B------:R-:W-:Y:S01]  /*0630*/  FFMA R11, R29, R14, R18 ;  /* 0x0000000e1d0b7223 */ /* 0x000fe20000000012 */
[----:B------:R-:W-:Y:S06]  /*0640*/  @P1 BRA `(.L_x_4) ;  /* 0xfffffffc00181947 */ /* 0x000fec000383ffff */
.L_x_3:
[----:B------:R-:W-:Y:S05]  /*0650*/  BSYNC.RECONVERGENT B1 ;  /* 0x0000000000017941 */ /* 0x000fea0003800200 */
.L_x_2:
[----:B------:R-:W-:Y:S05]  /*0660*/  @!P0 BRA `(.L_x_1) ;  /* 0x00000004001c8947 */ /* 0x000fea0003800000 */
[----:B------:R-:W-:Y:S01]  /*0670*/  IADD3 R9, PT, PT, R6, -0x1, RZ ;  /* 0xffffffff06097810 */ /* 0x000fe20007ffe0ff */
[----:B------:R-:W-:Y:S01]  /*0680*/  BSSY.RECONVERGENT B1, `(.L_x_5) ;  /* 0x0000023000017945 */ /* 0x000fe20003800200 */
[----:B------:R-:W-:Y:S02]  /*0690*/  ISETP.NE.AND P1, PT, R7, RZ, PT ;  /* 0x000000ff0700720c */ /* 0x000fe40003f25270 */
[----:B------:R-:W-:-:S13]  /*06a0*/  ISETP.GE.U32.AND P0, PT, R9, 0x3, PT ;  /* 0x000000030900780c */ /* 0x000fda0003f06070 */
[----:B------:R-:W-:Y:S05]  /*06b0*/  @!P0 BRA `(.L_x_6) ;  /* 0x00000000007c8947 */ /* 0x000fea0003800000 */
[----:B------:R-:W0:Y:S01]  /*06c0*/  LDC.64 R20, c[0x0][0x390] ;  /* 0x0000e400ff147b82 */ /* 0x000e220000000a00 */
[----:B------:R-:W1:Y:S07]  /*06d0*/  LDCU UR9, c[0x0][0x384] ;  /* 0x00007080ff0977ac */ /* 0x000e6e0008000800 */
[----:B------:R-:W2:Y:S08]  /*06e0*/  LDC.64 R14, c[0x0][0x3a0] ;  /* 0x0000e800ff0e7b82 */ /* 0x000eb00000000a00 */
[----:B------:R-:W3:Y:S01]  /*06f0*/  LDC.64 R12, c[0x0][0x398] ;  /* 0x0000e600ff0c7b82 */ /* 0x000ee20000000a00 */
[----:B0-----:R-:W-:-:S05]  /*0700*/  IMAD.WIDE R20, R10, 0x4, R20 ;  /* 0x000000040a147825 */ /* 0x001fca00078e0214 */
[----:B------:R-:W1:Y:S04]  /*0710*/  LDG.E.CONSTANT R16, desc[UR6][R20.64] ;  /* 0x0000000614107981 */ /* 0x000e68000c1e9900 */
[----:B------:R-:W4:Y:S04]  /*0720*/  LDG.E.CONSTANT R18, desc[UR6][R20.64+0x4] ;  /* 0x0000040614127981 */ /* 0x000f28000c1e9900 */
[----:B------:R-:W5:Y:S04]  /*0730*/  LDG.E.CONSTANT R24, desc[UR6][R20.64+0x8] ;  /* 0x0000080614187981 */ /* 0x000f68000c1e9900 */
[----:B------:R0:W5:Y:S01]  /*0740*/  LDG.E.CONSTANT R22, desc[UR6][R20.64+0xc] ;  /* 0x00000c0614167981 */ /* 0x000162000c1e9900 */
[----:B---3--:R-:W-:-:S05]  /*0750*/  IMAD.WIDE R12, R10, 0x4, R12 ;  /* 0x000000040a0c7825 */ /* 0x008fca00078e020c */
[----:B------:R-:W3:Y:S01]  /*0760*/  LDG.E.CONSTANT R26, desc[UR6][R12.64+0xc] ;  /* 0x00000c060c1a7981 */ /* 0x000ee2000c1e9900 */
[--C-:B-1----:R-:W-:Y:S02]  /*0770*/  IMAD R19, R16, UR9, R5.reuse ;  /* 0x0000000910137c24 */ /* 0x102fe4000f8e0205 */
[----:B----4-:R-:W-:Y:S02]  /*0780*/  IMAD R17, R18, UR9, R5 ;  /* 0x0000000912117c24 */ /* 0x010fe4000f8e0205 */
[----:B--2---:R-:W-:-:S04]  /*0790*/  IMAD.WIDE R18, R19, 0x4, R14 ;  /* 0x0000000413127825 */ /* 0x004fc800078e020e */
[----:B-----5:R-:W-:Y:S02]  /*07a0*/  IMAD R9, R24, UR9, R5 ;  /* 0x0000000918097c24 */ /* 0x020fe4000f8e0205 */
[--C-:B------:R-:W-:Y:S01]  /*07b0*/  IMAD.WIDE R16, R17, 0x4, R14.reuse ;  /* 0x0000000411107825 */ /* 0x100fe200078e020e */
[----:B------:R-:W2:Y:S04]  /*07c0*/  LDG.E.CONSTANT R18, desc[UR6][R18.64] ;  /* 0x0000000612127981 */ /* 0x000ea8000c1e9900 */
[----:B------:R-:W2:Y:S01]  /*07d0*/  LDG.E.CONSTANT R24, desc[UR6][R12.64] ;  /* 0x000000060c187981 */ /* 0x000ea2000c1e9900 */
[----:B0-----:R-:W-:-:S03]  /*07e0*/  IMAD.WIDE R20, R9, 0x4, R14 ;  /* 0x0000000409147825 */ /* 0x001fc600078e020e */
[----:B------:R-:W4:Y:S01]  /*07f0*/  LDG.E.CONSTANT R16, desc[UR6][R16.64] ;  /* 0x0000000610107981 */ /* 0x000f22000c1e9900 */
[----:B------:R-:W-:-:S03]  /*0800*/  IMAD R23, R22, UR9, R5 ;  /* 0x0000000916177c24 */ /* 0x000fc6000f8e0205 */
[----:B------:R-:W4:Y:S01]  /*0810*/  LDG.E.CONSTANT R9, desc[UR6][R12.64+0x4] ;  /* 0x000004060c097981 */ /* 0x000f22000c1e9900 */
[----:B------:R-:W-:-:S03]  /*0820*/  IMAD.WIDE R14, R23, 0x4, R14 ;  /* 0x00000004170e7825 */ /* 0x000fc600078e020e */
[----:B------:R-:W5:Y:S04]  /*0830*/  LDG.E.CONSTANT R20, desc[UR6][R20.64] ;  /* 0x0000000614147981 */ /* 0x000f68000c1e9900 */
[----:B------:R-:W5:Y:S04]  /*0840*/  LDG.E.CONSTANT R22, desc[UR6][R12.64+0x8] ;  /* 0x000008060c167981 */ /* 0x000f68000c1e9900 */
[----:B------:R-:W3:Y:S01]  /*0850*/  LDG.E.CONSTANT R14, desc[UR6][R14.64] ;  /* 0x000000060e0e7981 */ /* 0x000ee2000c1e9900 */
[----:B------:R-:W-:Y:S01]  /*0860*/  IADD3 R10, PT, PT, R10, 0x4, RZ ;  /* 0x000000040a0a7810 */ /* 0x000fe20007ffe0ff */
[----:B--2---:R-:W-:-:S04]  /*0870*/  FFMA R18, R24, R18, R11 ;  /* 0x0000001218127223 */ /* 0x004fc8000000000b */
[----:B----4-:R-:W-:-:S04]  /*0880*/  FFMA R9, R9, R16, R18 ;  /* 0x0000001009097223 */ /* 0x010fc80000000012 */
[----:B-----5:R-:W-:-:S04]  /*0890*/  FFMA R9, R22, R20, R9 ;  /* 0x0000001416097223 */ /* 0x020fc80000000009 */
[----:B---3--:R-:W-:-:S07]  /*08a0*/  FFMA R11, R26, R14, R9 ;  /* 0x0000000e1a0b7223 */ /* 0x008fce0000000009 */
.L_x_6:
[----:B------:R-:W-:Y:S05]  /*08b0*/  BSYNC.RECONVERGENT B1 ;  /* 0x0000000000017941 */ /* 0x000fea0003800200 */
.L_x_5:
[----:B------:R-:W-:Y:S05]  /*08c0*/  @!P1 BRA `(.L_x_1) ;  /* 0x0000000000849947 */ /* 0x000fea0003800000 */
[----:B------:R-:W0:Y:S01]  /*08d0*/  LDC.64 R22, c[0x0][0x390] ;  /* 0x0000e400ff167b82 */ /* 0x000e220000000a00 */
[----:B------:R-:W-:Y:S02]  /*08e0*/  ISETP.NE.AND P0, PT, R7, 0x1, PT ;  /* 0x000000010700780c */ /* 0x000fe40003f05270 */
[----:B------:R-:W-:-:S05]  /*08f0*/  LOP3.LUT P1, RZ, R4, 0x1, RZ, 0xc0, !PT ;  /* 0x0000000104ff7812 */ /* 0x000fca000782c0ff */
[----:B------:R-:W1:Y:S08]  /*0900*/  LDC.64 R20, c[0x0][0x398] ;  /* 0x0000e600ff147b82 */ /* 0x000e700000000a00 */
[----:B------:R-:W2:Y:S01]  /*0910*/  LDC.64 R12, c[0x0][0x390] ;  /* 0x0000e400ff0c7b82 */ /* 0x000ea20000000a00 */
[----:B0-----:R-:W-:-:S07]  /*0920*/  @P0 IMAD.WIDE R22, R10, 0x4, R22 ;  /* 0x000000040a160825 */ /* 0x001fce00078e0216 */
[----:B------:R-:W0:Y:S01]  /*0930*/  @P0 LDC R28, c[0x0][0x384] ;  /* 0x0000e100ff1c0b82 */ /* 0x000e220000000800 */
[----:B------:R-:W0:Y:S01]  /*0940*/  @P0 LDG.E.CONSTANT R16, desc[UR6][R22.64] ;  /* 0x0000000616100981 */ /* 0x000e22000c1e9900 */
[C---:B-1----:R-:W-:Y:S01]  /*0950*/  @P0 IMAD.WIDE R20, R10.reuse, 0x4, R20 ;  /* 0x000000040a140825 */ /* 0x042fe200078e0214 */
[----:B------:R-:W-:Y:S02]  /*0960*/  @P0 IADD3 R10, PT, PT, R10, 0x2, RZ ;  /* 0x000000020a0a0810 */ /* 0x000fe40007ffe0ff */
[----:B------:R-:W3:Y:S03]  /*0970*/  @P0 LDG.E.CONSTANT R25, desc[UR6][R22.64+0x4] ;  /* 0x0000040616190981 */ /* 0x000ee6000c1e9900 */
[----:B------:R-:W1:Y:S01]  /*0980*/  @P0 LDC.64 R18, c[0x0][0x3a0] ;  /* 0x0000e800ff120b82 */ /* 0x000e620000000a00 */
[----:B--2---:R-:W-:-:S07]  /*0990*/  @P1 IMAD.WIDE R26, R10, 0x4, R12 ;  /* 0x000000040a1a1825 */ /* 0x004fce00078e020c */
[----:B------:R-:W2:Y:S01]  /*09a0*/  @P1 LDC R24, c[0x0][0x384] ;  /* 0x0000e100ff181b82 */ /* 0x000ea20000000800 */
[----:B------:R-:W4:Y:S04]  /*09b0*/  @P0 LDG.E.CONSTANT R22, desc[UR6][R20.64] ;  /* 0x0000000614160981 */ /* 0x000f28000c1e9900 */
[----:B------:R-:W2:Y:S03]  /*09c0*/  @P1 LDG.E.CONSTANT R9, desc[UR6][R26.64] ;  /* 0x000000061a091981 */ /* 0x000ea6000c1e9900 */
[----:B------:R-:W5:Y:S01]  /*09d0*/  LDC.64 R12, c[0x0][0x398] ;  /* 0x0000e600ff0c7b82 */ /* 0x000f620000000a00 */
[----:B------:R-:W4:Y:S07]  /*09e0*/  @P0 LDG.E.CONSTANT R23, desc[UR6][R20.64+0x4] ;  /* 0x0000040614170981 */ /* 0x000f2e000c1e9900 */
[----:B------:R-:W2:Y:S01]  /*09f0*/  @P1 LDC.64 R14, c[0x0][0x3a0] ;  /* 0x0000e800ff0e1b82 */ /* 0x000ea20000000a00 */
[----:B-----5:R-:W-:-:S06]  /*0a00*/  @P1 IMAD.WIDE R12, R10, 0x4, R12 ;  /* 0x000000040a0c1825 */ /* 0x020fcc00078e020c */
[----:B------:R-:W5:Y:S01]  /*0a10*/  @P1 LDG.E.CONSTANT R12, desc[UR6][R12.64] ;  /* 0x000000060c0c1981 */ /* 0x000f62000c1e9900 */
[----:B0-----:R-:W-:-:S04]  /*0a20*/  @P0 IMAD R17, R16, R28, R5 ;  /* 0x0000001c10110224 */ /* 0x001fc800078e0205 */
[----:B-1----:R-:W-:-:S04]  /*0a30*/  @P0 IMAD.WIDE R16, R17, 0x4, R18 ;  /* 0x0000000411100825 */ /* 0x002fc800078e0212 */
[----:B---3--:R-:W-:Y:S02]  /*0a40*/  @P0 IMAD R25, R25, R28, R5 ;  /* 0x0000001c19190224 */ /* 0x008fe400078e0205 */
[----:B------:R-:W4:Y:S02]  /*0a50*/  @P0 LDG.E.CONSTANT R16, desc[UR6][R16.64] ;  /* 0x0000000610100981 */ /* 0x000f24000c1e9900 */
[----:B------:R-:W-:-:S06]  /*0a60*/  @P0 IMAD.WIDE R18, R25, 0x4, R18 ;  /* 0x0000000419120825 */ /* 0x000fcc00078e0212 */
[----:B------:R-:W3:Y:S01]  /*0a70*/  @P0 LDG.E.CONSTANT R18, desc[UR6][R18.64] ;  /* 0x0000000612120981 */ /* 0x000ee2000c1e9900 */
[----:B--2---:R-:W-:-:S04]  /*0a80*/  @P1 IMAD R9, R9, R24, R5 ;  /* 0x0000001809091224 */ /* 0x004fc800078e0205 */
[----:B------:R-:W-:-:S06]  /*0a90*/  @P1 IMAD.WIDE R14, R9, 0x4, R14 ;  /* 0x00000004090e1825 */ /* 0x000fcc00078e020e */
[----:B------:R-:W5:Y:S01]  /*0aa0*/  @P1 LDG.E.CONSTANT R14, desc[UR6][R14.64] ;  /* 0x000000060e0e1981 */ /* 0x000f62000c1e9900 */
[----:B----4-:R-:W-:-:S04]  /*0ab0*/  @P0 FFMA R22, R22, R16, R11 ;  /* 0x0000001016160223 */ /* 0x010fc8000000000b */
[----:B---3--:R-:W-:-:S04]  /*0ac0*/  @P0 FFMA R11, R23, R18, R22 ;  /* 0x00000012170b0223 */ /* 0x008fc80000000016 */
[----:B-----5:R-:W-:-:S07]  /*0ad0*/  @P1 FFMA R11, R12, R14, R11 ;  /* 0x0000000e0c0b1223 */ /* 0x020fce000000000b */
.L_x_1:
[----:B------:R-:W-:Y:S05]  /*0ae0*/  BSYNC.RECONVERGENT B0 ;  /* 0x0000000000007941 */ /* 0x000fea0003800200 */
.L_x_0:
[----:B------:R-:W0:Y:S01]  /*0af0*/  LDC.64 R12, c[0x0][0x3a8] ;  /* 0x0000ea00ff0c7b82 */ /* 0x000e220000000a00 */
[----:B------:R-:W1:Y:S02]  /*0b00*/  LDCU UR9, c[0x0][0x384] ;  /* 0x00007080ff0977ac */ /* 0x000e640008000800 */
[----:B-1----:R-:W-:Y:S01]  /*0b10*/  IMAD R9, R0, UR9, R5 ;  /* 0x0000000900097c24 */ /* 0x002fe2000f8e0205 */
[----:B------:R-:W-:-:S03]  /*0b20*/  IADD3 R5, PT, PT, R5, 0x20, RZ ;  /* 0x0000002005057810 */ /* 0x000fc60007ffe0ff */
[----:B0-----:R-:W-:Y:S01]  /*0b30*/  IMAD.WIDE R12, R9, 0x4, R12 ;  /* 0x00000004090c7825 */ /* 0x001fe200078e020c */
[----:B------:R-:W-:-:S04]  /*0b40*/  ISETP.GE.AND P0, PT, R5, UR9, PT ;  /* 0x0000000905007c0c */ /* 0x000fc8000bf06270 */
[----:B------:R0:W-:Y:S09]  /*0b50*/  STG.E desc[UR6][R12.64], R11 ;  /* 0x0000000b0c007986 */ /* 0x0001f2000c101906 */
[----:B------:R-:W-:Y:S05]  /*0b60*/  @!P0 BRA `(.L_x_7) ;  /* 0xfffffff400988947 */ /* 0x000fea000383ffff */
[----:B------:R-:W-:Y:S05]  /*0b70*/  EXIT ;  /* 0x000000000000794d */ /* 0x000fea0003800000 */
.L_x_8:
[----:B------:R-:W-:-:S00]  /*0b80*/  BRA `(.L_x_8) ;  /* 0xfffffffc00fc7947 */ /* 0x000fc0000383ffff */
[----:B------:R-:W-:-:S00]  /*0b90*/  NOP ;  /* 0x0000000000007918 */ /* 0x000fc00000000000 */
        /* <DEDUP_REMOVED lines=14> */
.L_x_9:


//--------------------- .nv.shared.reserved.0     --------------------------
	.section	.nv.shared.reserved.0,"aw",@nobits
	.weak		__nv_reservedSMEM_offset_0_alias
	.size		__nv_reservedSMEM_offset_0_alias, 0, 64
	.other		__nv_reservedSMEM_offset_0_alias,@"STO_CUDA_RESERVED_SHARED STV_DEFAULT"
__nv_reservedSMEM_offset_0_alias:
	.zero		0
	.zero		64


//--------------------- .nv.constant0._Z20spmm_csr_warp_kerneliiPKiS0_PKfS2_Pf --------------------------
	.section	.nv.constant0._Z20spmm_csr_warp_kerneliiPKiS0_PKfS2_Pf,"a",@progbits
	.sectionflags	@""
	.align	4
.nv.constant0._Z20spmm_csr_warp_kerneliiPKiS0_PKfS2_Pf:
	.zero		944


//--------------------- SYMBOLS --------------------------

	.type		.nv.reservedSmem.offset0,@object
	.size		.nv.reservedSmem.offset0,0x4
